	.headerflags	@"EF_CUDA_TEXMODE_UNIFIED EF_CUDA_64BIT_ADDRESS EF_CUDA_ACCELERATORS EF_CUDA_SM90 EF_CUDA_VIRTUAL_SM(EF_CUDA_SM90)"
	.elftype	@"ET_EXEC"


//--------------------- .nv.info                  --------------------------
	.section	.nv.info,"",@"SHT_CUDA_INFO"
	.align	4


	//----- nvinfo : EIATTR_REGCOUNT
	.align		4
        /*0000*/ 	.byte	0x04, 0x2f
        /*0002*/ 	.short	(.L_3 - .L_2)
	.align		4
.L_2:
        /*0004*/ 	.word	index@(triton_poi_fused__native_batch_norm_legit_no_training_add_relu_25)
        /*0008*/ 	.word	0x00000014


	//----- nvinfo : EIATTR_MIN_STACK_SIZE
	.align		4
.L_3:
        /*000c*/ 	.byte	0x04, 0x12
        /*000e*/ 	.short	(.L_5 - .L_4)
	.align		4
.L_4:
        /*0010*/ 	.word	index@(triton_poi_fused__native_batch_norm_legit_no_training_add_relu_25)
        /*0014*/ 	.word	0x00000000


	//----- nvinfo : EIATTR_FRAME_SIZE
	.align		4
.L_5:
        /*0018*/ 	.byte	0x04, 0x11
        /*001a*/ 	.short	(.L_7 - .L_6)
	.align		4
.L_6:
        /*001c*/ 	.word	index@(triton_poi_fused__native_batch_norm_legit_no_training_add_relu_25)
        /*0020*/ 	.word	0x00000000


	//----- nvinfo : EIATTR_MIN_STACK_SIZE
	.align		4
.L_7:
        /*0024*/ 	.byte	0x04, 0x12
        /*0026*/ 	.short	(.L_9 - .L_8)
	.align		4
.L_8:
        /*0028*/ 	.word	index@(triton_poi_fused__native_batch_norm_legit_no_training_add_relu_25)
        /*002c*/ 	.word	0x00000000
.L_9:


//--------------------- .nv.info.triton_poi_fused__native_batch_norm_legit_no_training_add_relu_25 --------------------------
	.section	.nv.info.triton_poi_fused__native_batch_norm_legit_no_training_add_relu_25,"",@"SHT_CUDA_INFO"
	.sectionflags	@""
	.align	4


	//----- nvinfo : EIATTR_CUDA_API_VERSION
	.align		4
        /*0000*/ 	.byte	0x04, 0x37
        /*0002*/ 	.short	(.L_11 - .L_10)
.L_10:
        /*0004*/ 	.word	0x0000007c


	//----- nvinfo : EIATTR_KPARAM_INFO
	.align		4
.L_11:
        /*0008*/ 	.byte	0x04, 0x17
        /*000a*/ 	.short	(.L_13 - .L_12)
.L_12:
        /*000c*/ 	.word	0x00000000
        /*0010*/ 	.short	0x0007
        /*0012*/ 	.short	0x0038
        /*0014*/ 	.byte	0x00, 0xf0, 0x11, 0x00


	//----- nvinfo : EIATTR_KPARAM_INFO
	.align		4
.L_13:
        /*0018*/ 	.byte	0x04, 0x17
        /*001a*/ 	.short	(.L_15 - .L_14)
.L_14:
        /*001c*/ 	.word	0x00000000
        /*0020*/ 	.short	0x0006
        /*0022*/ 	.short	0x0030
        /*0024*/ 	.byte	0x00, 0xf4, 0x21, 0x00


	//----- nvinfo : EIATTR_KPARAM_INFO
	.align		4
.L_15:
        /*0028*/ 	.byte	0x04, 0x17
        /*002a*/ 	.short	(.L_17 - .L_16)
.L_16:
        /*002c*/ 	.word	0x00000000
        /*0030*/ 	.short	0x0005
        /*0032*/ 	.short	0x0028
        /*0034*/ 	.byte	0x00, 0xf4, 0x21, 0x00


	//----- nvinfo : EIATTR_KPARAM_INFO
	.align		4
.L_17:
        /*0038*/ 	.byte	0x04, 0x17
        /*003a*/ 	.short	(.L_19 - .L_18)
.L_18:
        /*003c*/ 	.word	0x00000000
        /*0040*/ 	.short	0x0004
        /*0042*/ 	.short	0x0020
        /*0044*/ 	.byte	0x00, 0xf4, 0x21, 0x00


	//----- nvinfo : EIATTR_KPARAM_INFO
	.align		4
.L_19:
        /*0048*/ 	.byte	0x04, 0x17
        /*004a*/ 	.short	(.L_21 - .L_20)
.L_20:
        /*004c*/ 	.word	0x00000000
        /*0050*/ 	.short	0x0003
        /*0052*/ 	.short	0x0018
        /*0054*/ 	.byte	0x00, 0xf4, 0x21, 0x00


	//----- nvinfo : EIATTR_KPARAM_INFO
	.align		4
.L_21:
        /*0058*/ 	.byte	0x04, 0x17
        /*005a*/ 	.short	(.L_23 - .L_22)
.L_22:
        /*005c*/ 	.word	0x00000000
        /*0060*/ 	.short	0x0002
        /*0062*/ 	.short	0x0010
        /*0064*/ 	.byte	0x00, 0xf4, 0x21, 0x00


	//----- nvinfo : EIATTR_KPARAM_INFO
	.align		4
.L_23:
        /*0068*/ 	.byte	0x04, 0x17
        /*006a*/ 	.short	(.L_25 - .L_24)
.L_24:
        /*006c*/ 	.word	0x00000000
        /*0070*/ 	.short	0x0001
        /*0072*/ 	.short	0x0008
        /*0074*/ 	.byte	0x00, 0xf4, 0x21, 0x00


	//----- nvinfo : EIATTR_KPARAM_INFO
	.align		4
.L_25:
        /*0078*/ 	.byte	0x04, 0x17
        /*007a*/ 	.short	(.L_27 - .L_26)
.L_26:
        /*007c*/ 	.word	0x00000000
        /*0080*/ 	.short	0x0000
        /*0082*/ 	.short	0x0000
        /*0084*/ 	.byte	0x00, 0xf4, 0x21, 0x00


	//----- nvinfo : EIATTR_SPARSE_MMA_MASK
	.align		4
.L_27:
        /*0088*/ 	.byte	0x03, 0x50
        /*008a*/ 	.short	0x0000


	//----- nvinfo : EIATTR_MAXREG_COUNT
	.align		4
        /*008c*/ 	.byte	0x03, 0x1b
        /*008e*/ 	.short	0x00ff


	//----- nvinfo : EIATTR_EXIT_INSTR_OFFSETS
	.align		4
        /*0090*/ 	.byte	0x04, 0x1c
        /*0092*/ 	.short	(.L_29 - .L_28)


	//   ....[0]....
.L_28:
        /*0094*/ 	.word	0x00000420


	//----- nvinfo : EIATTR_REQNTID
	.align		4
.L_29:
        /*0098*/ 	.byte	0x04, 0x10
        /*009a*/ 	.short	(.L_31 - .L_30)
.L_30:
        /*009c*/ 	.word	0x00000080
        /*00a0*/ 	.word	0x00000001
        /*00a4*/ 	.word	0x00000001


	//----- nvinfo : EIATTR_CBANK_PARAM_SIZE
	.align		4
.L_31:
        /*00a8*/ 	.byte	0x03, 0x19
        /*00aa*/ 	.short	0x003c


	//----- nvinfo : EIATTR_PARAM_CBANK
	.align		4
        /*00ac*/ 	.byte	0x04, 0x0a
        /*00ae*/ 	.short	(.L_33 - .L_32)
	.align		4
.L_32:
        /*00b0*/ 	.word	index@(.nv.constant0.triton_poi_fused__native_batch_norm_legit_no_training_add_relu_25)
        /*00b4*/ 	.short	0x0210
        /*00b6*/ 	.short	0x003c


	//----- nvinfo : EIATTR_SW_WAR
	.align		4
.L_33:
        /*00b8*/ 	.byte	0x04, 0x36
        /*00ba*/ 	.short	(.L_35 - .L_34)
.L_34:
        /*00bc*/ 	.word	0x00000008
.L_35:


//--------------------- .nv.callgraph             --------------------------
	.section	.nv.callgraph,"",@"SHT_CUDA_CALLGRAPH"
	.align	4
	.sectionentsize	8
	.align		4
        /*0000*/ 	.word	0x00000000
	.align		4
        /*0004*/ 	.word	0xffffffff
	.align		4
        /*0008*/ 	.word	0x00000000
	.align		4
        /*000c*/ 	.word	0xfffffffe
	.align		4
        /*0010*/ 	.word	0x00000000
	.align		4
        /*0014*/ 	.word	0xfffffffd
	.align		4
        /*0018*/ 	.word	0x00000000
	.align		4
        /*001c*/ 	.word	0xfffffffc


//--------------------- .nv.constant4             --------------------------
	.section	.nv.constant4,"a",@progbits
	.align	8
	.align		8
.nv.constant4:
        /*0000*/ 	.dword	_$_str
	.align		8
        /*0008*/ 	.dword	_$_str_$_2


//--------------------- .text.triton_poi_fused__native_batch_norm_legit_no_training_add_relu_25 --------------------------
	.section	.text.triton_poi_fused__native_batch_norm_legit_no_training_add_relu_25,"ax",@progbits
	.align	128
        .global         triton_poi_fused__native_batch_norm_legit_no_training_add_relu_25
        .type           triton_poi_fused__native_batch_norm_legit_no_training_add_relu_25,@function
        .size           triton_poi_fused__native_batch_norm_legit_no_training_add_relu_25,(.L_x_1 - triton_poi_fused__native_batch_norm_legit_no_training_add_relu_25)
        .other          triton_poi_fused__native_batch_norm_legit_no_training_add_relu_25,@"STO_CUDA_ENTRY STV_DEFAULT"
triton_poi_fused__native_batch_norm_legit_no_training_add_relu_25:
.text.triton_poi_fused__native_batch_norm_legit_no_training_add_relu_25:
[----:B------:R-:W-:Y:S01]  /*0000*/  LDC R1, c[0x0][0x28] ;  /* 0x00000a00ff017b82 */ /* 0x000fe20000000800 */
[----:B------:R-:W1:Y:S07]  /*0010*/  S2R R0, SR_TID.X ;  /* 0x0000000000007919 */ /* 0x000e6e0000002100 */
[----:B------:R-:W2:Y:S01]  /*0020*/  LDC.64 R2, c[0x0][0x220] ;  /* 0x00008800ff027b82 */ /* 0x000ea20000000a00 */
[----:B------:R-:W-:Y:S01]  /*0030*/  ULDC.64 UR4, c[0x0][0x208] ;  /* 0x0000820000047ab9 */ /* 0x000fe20000000a00 */
[----:B------:R-:W3:Y:S06]  /*0040*/  S2R R7, SR_CTAID.X ;  /* 0x0000000000077919 */ /* 0x000eec0000002500 */
[----:B------:R-:W4:Y:S08]  /*0050*/  LDC.64 R8, c[0x0][0x228] ;  /* 0x00008a00ff087b82 */ /* 0x000f300000000a00 */
[----:B------:R-:W5:Y:S08]  /*0060*/  LDC.64 R10, c[0x0][0x230] ;  /* 0x00008c00ff0a7b82 */ /* 0x000f700000000a00 */
[----:B------:R-:W4:Y:S01]  /*0070*/  LDC.64 R12, c[0x0][0x238] ;  /* 0x00008e00ff0c7b82 */ /* 0x000f220000000a00 */
[----:B-1----:R-:W-:-:S02]  /*0080*/  SHF.L.U32 R0, R0, 0x1, RZ ;  /* 0x0000000100007819 */ /* 0x002fc400000006ff */
[----:B---3--:R-:W-:Y:S02]  /*0090*/  SHF.R.S32.HI R5, RZ, 0x17, R7 ;  /* 0x00000017ff057819 */ /* 0x008fe40000011407 */
[----:B------:R-:W-:Y:S02]  /*00a0*/  LOP3.LUT R0, R0, 0xfe, RZ, 0xc0, !PT ;  /* 0x000000fe00007812 */ /* 0x000fe400078ec0ff */
[----:B------:R-:W-:Y:S02]  /*00b0*/  SGXT R5, R5, 0x1 ;  /* 0x000000010505781a */ /* 0x000fe40000000200 */
[----:B------:R-:W-:Y:S02]  /*00c0*/  LEA R0, R7, R0, 0x8 ;  /* 0x0000000007007211 */ /* 0x000fe400078e40ff */
[----:B------:R-:W1:Y:S02]  /*00d0*/  LDC.64 R6, c[0x0][0x218] ;  /* 0x00008600ff067b82 */ /* 0x000e640000000a00 */
[----:B------:R-:W-:-:S04]  /*00e0*/  LEA.HI R5, R5, R0, RZ, 0x6 ;  /* 0x0000000005057211 */ /* 0x000fc800078f30ff */
[----:B------:R-:W-:-:S04]  /*00f0*/  LOP3.LUT R5, R5, 0xffffffc0, RZ, 0xc0, !PT ;  /* 0xffffffc005057812 */ /* 0x000fc800078ec0ff */
[----:B------:R-:W-:Y:S02]  /*0100*/  IADD3 R15, R0, -R5, RZ ;  /* 0x80000005000f7210 */ /* 0x000fe40007ffe0ff */
[----:B------:R-:W3:Y:S03]  /*0110*/  LDC.64 R4, c[0x0][0x210] ;  /* 0x00008400ff047b82 */ /* 0x000ee60000000a00 */
[----:B--2---:R-:W-:-:S06]  /*0120*/  IMAD.WIDE R2, R15, 0x4, R2 ;  /* 0x000000040f027825 */ /* 0x004fcc00078e0202 */
[----:B------:R-:W2:Y:S01]  /*0130*/  LDG.E.EL.64 R2, desc[UR4][R2.64] ;  /* 0x0000000402027981 */ /* 0x000ea2000c2e1b00 */
[----:B-1----:R-:W-:-:S04]  /*0140*/  IMAD.WIDE R6, R15, 0x4, R6 ;  /* 0x000000040f067825 */ /* 0x002fc800078e0206 */
[C---:B----4-:R-:W-:Y:S02]  /*0150*/  IMAD.WIDE R8, R15.reuse, 0x4, R8 ;  /* 0x000000040f087825 */ /* 0x050fe400078e0208 */
[----:B------:R-:W4:Y:S02]  /*0160*/  LDG.E.EL.64 R6, desc[UR4][R6.64] ;  /* 0x0000000406067981 */ /* 0x000f24000c2e1b00 */
[----:B-----5:R-:W-:Y:S02]  /*0170*/  IMAD.WIDE R10, R15, 0x4, R10 ;  /* 0x000000040f0a7825 */ /* 0x020fe400078e020a */
[----:B------:R-:W5:Y:S02]  /*0180*/  LDG.E.EL.64 R8, desc[UR4][R8.64] ;  /* 0x0000000408087981 */ /* 0x000f64000c2e1b00 */
[C---:B---3--:R-:W-:Y:S02]  /*0190*/  IMAD.WIDE R4, R0.reuse, 0x4, R4 ;  /* 0x0000000400047825 */ /* 0x048fe400078e0204 */
[----:B------:R-:W5:Y:S04]  /*01a0*/  LDG.E.EL.64 R10, desc[UR4][R10.64] ;  /* 0x000000040a0a7981 */ /* 0x000f68000c2e1b00 */
[----:B------:R-:W4:Y:S01]  /*01b0*/  LDG.E.64 R4, desc[UR4][R4.64] ;  /* 0x0000000404047981 */ /* 0x000f22000c1e1b00 */
[----:B0-----:R-:W-:-:S06]  /*01c0*/  IMAD.WIDE R12, R0, 0x4, R12 ;  /* 0x00000004000c7825 */ /* 0x001fcc00078e020c */
[----:B------:R-:W3:Y:S01]  /*01d0*/  LDG.E.64 R12, desc[UR4][R12.64] ;  /* 0x000000040c0c7981 */ /* 0x000ee2000c1e1b00 */
[----:B------:R-:W-:Y:S01]  /*01e0*/  HFMA2.MMA R16, -RZ, RZ, 1.625, 0 ;  /* 0x3e800000ff107435 */ /* 0x000fe200000001ff */
[----:B--2---:R-:W-:Y:S01]  /*01f0*/  FADD R2, R2, 9.9999997473787516356e-06 ;  /* 0x3727c5ac02027421 */ /* 0x004fe20000000000 */
[----:B------:R-:W-:-:S03]  /*0200*/  FADD R3, R3, 9.9999997473787516356e-06 ;  /* 0x3727c5ac03037421 */ /* 0x000fc60000000000 */
[----:B------:R-:W0:Y:S08]  /*0210*/  MUFU.SQRT R14, R2 ;  /* 0x00000002000e7308 */ /* 0x000e300000002000 */
[----:B------:R1:W2:Y:S01]  /*0220*/  MUFU.SQRT R15, R3 ;  /* 0x00000003000f7308 */ /* 0x0002a20000002000 */
[C---:B0-----:R-:W-:Y:S02]  /*0230*/  FSETP.GT.AND P0, PT, R14.reuse, 8.50705917302346158658e+37, PT ;  /* 0x7e8000000e00780b */ /* 0x041fe40003f04000 */
[----:B------:R-:W-:Y:S01]  /*0240*/  FSETP.GEU.AND P2, PT, R14, 1.175494350822287508e-38, PT ;  /* 0x008000000e00780b */ /* 0x000fe20003f4e000 */
[----:B-1----:R-:W0:Y:S01]  /*0250*/  LDC.64 R2, c[0x0][0x240] ;  /* 0x00009000ff027b82 */ /* 0x002e220000000a00 */
[----:B--2---:R-:W-:-:S02]  /*0260*/  FSETP.GT.AND P1, PT, R15, 8.50705917302346158658e+37, PT ;  /* 0x7e8000000f00780b */ /* 0x004fc40003f24000 */
[----:B------:R-:W-:-:S07]  /*0270*/  FSETP.GEU.AND P3, PT, R15, 1.175494350822287508e-38, PT ;  /* 0x008000000f00780b */ /* 0x000fce0003f6e000 */
[----:B------:R-:W-:-:S04]  /*0280*/  @P0 FMUL R14, R14, 0.25 ;  /* 0x3e8000000e0e0820 */ /* 0x000fc80000400000 */
[----:B------:R-:W-:Y:S01]  /*0290*/  @!P2 FMUL R14, R14, 16777216 ;  /* 0x4b8000000e0ea820 */ /* 0x000fe20000400000 */
[----:B------:R-:W-:-:S04]  /*02a0*/  @P1 FMUL R15, R15, 0.25 ;  /* 0x3e8000000f0f1820 */ /* 0x000fc80000400000 */
[----:B------:R-:W-:Y:S01]  /*02b0*/  @!P3 FMUL R15, R15, 16777216 ;  /* 0x4b8000000f0fb820 */ /* 0x000fe20000400000 */
[----:B------:R-:W1:Y:S01]  /*02c0*/  MUFU.RCP R14, R14 ;  /* 0x0000000e000e7308 */ /* 0x000e620000001000 */
[----:B------:R-:W-:-:S07]  /*02d0*/  FSEL R17, R16, 1, P0 ;  /* 0x3f80000010117808 */ /* 0x000fce0000000000 */
[----:B------:R-:W2:Y:S01]  /*02e0*/  MUFU.RCP R15, R15 ;  /* 0x0000000f000f7308 */ /* 0x000ea20000001000 */
[----:B------:R-:W-:Y:S01]  /*02f0*/  FSEL R16, R16, 1, P1 ;  /* 0x3f80000010107808 */ /* 0x000fe20000800000 */
[----:B------:R-:W-:Y:S01]  /*0300*/  @!P2 FMUL R17, R17, 16777216 ;  /* 0x4b8000001111a820 */ /* 0x000fe20000400000 */
[----:B----4-:R-:W-:-:S03]  /*0310*/  FADD R4, R4, -R6 ;  /* 0x8000000604047221 */ /* 0x010fc60000000000 */
[----:B------:R-:W-:Y:S01]  /*0320*/  @!P3 FMUL R16, R16, 16777216 ;  /* 0x4b8000001010b820 */ /* 0x000fe20000400000 */
[----:B-1----:R-:W-:Y:S01]  /*0330*/  FMUL R17, R14, R17 ;  /* 0x000000110e117220 */ /* 0x002fe20000400000 */
[----:B------:R-:W-:-:S03]  /*0340*/  FADD R5, R5, -R7 ;  /* 0x8000000705057221 */ /* 0x000fc60000000000 */
[----:B------:R-:W-:Y:S01]  /*0350*/  FMUL R17, R4, R17 ;  /* 0x0000001104117220 */ /* 0x000fe20000400000 */
[----:B--2---:R-:W-:-:S03]  /*0360*/  FMUL R16, R15, R16 ;  /* 0x000000100f107220 */ /* 0x004fc60000400000 */
[----:B-----5:R-:W-:Y:S01]  /*0370*/  FFMA R17, R8, R17, R10 ;  /* 0x0000001108117223 */ /* 0x020fe2000000000a */
[----:B------:R-:W-:-:S04]  /*0380*/  FMUL R16, R5, R16 ;  /* 0x0000001005107220 */ /* 0x000fc80000400000 */
[----:B------:R-:W-:Y:S01]  /*0390*/  FFMA R16, R9, R16, R11 ;  /* 0x0000001009107223 */ /* 0x000fe2000000000b */
[----:B---3--:R-:W-:Y:S01]  /*03a0*/  FSETP.GEU.AND P0, PT, R17, -R12, PT ;  /* 0x8000000c1100720b */ /* 0x008fe20003f0e000 */
[----:B------:R-:W-:Y:S02]  /*03b0*/  FADD R12, R12, R17 ;  /* 0x000000110c0c7221 */ /* 0x000fe40000000000 */
[----:B------:R-:W-:Y:S01]  /*03c0*/  FADD R4, R13, R16 ;  /* 0x000000100d047221 */ /* 0x000fe20000000000 */
[----:B------:R-:W-:Y:S01]  /*03d0*/  FSETP.GEU.AND P1, PT, R16, -R13, PT ;  /* 0x8000000d1000720b */ /* 0x000fe20003f2e000 */
[----:B0-----:R-:W-:Y:S01]  /*03e0*/  IMAD.WIDE R2, R0, 0x4, R2 ;  /* 0x0000000400027825 */ /* 0x001fe200078e0202 */
[----:B------:R-:W-:Y:S02]  /*03f0*/  FSEL R12, R12, RZ, P0 ;  /* 0x000000ff0c0c7208 */ /* 0x000fe40000000000 */
[----:B------:R-:W-:-:S05]  /*0400*/  FSEL R13, R4, RZ, P1 ;  /* 0x000000ff040d7208 */ /* 0x000fca0000800000 */
[----:B------:R-:W-:Y:S01]  /*0410*/  STG.E.64 desc[UR4][R2.64], R12 ;  /* 0x0000000c02007986 */ /* 0x000fe2000c101b04 */
[----:B------:R-:W-:Y:S05]  /*0420*/  EXIT ;  /* 0x000000000000794d */ /* 0x000fea0003800000 */
.L_x_0:
[----:B------:R-:W-:-:S00]  /*0430*/  BRA `(.L_x_0) ;  /* 0xfffffffc00fc7947 */ /* 0x000fc0000383ffff */
[----:B------:R-:W-:-:S00]  /*0440*/  NOP ;  /* 0x0000000000007918 */ /* 0x000fc00000000000 */
        /* <DEDUP_REMOVED lines=11> */
.L_x_1:


//--------------------- .nv.global.init           --------------------------
	.section	.nv.global.init,"aw",@progbits
.nv.global.init:
	.type		_$_str,@object
	.size		_$_str,(_$_str_$_2 - _$_str)
_$_str:
        /*0000*/ 	.byte	0x5f, 0x5f, 0x43, 0x55, 0x44, 0x41, 0x5f, 0x46, 0x54, 0x5a, 0x00
	.type		_$_str_$_2,@object
	.size		_$_str_$_2,(.L_1 - _$_str_$_2)
_$_str_$_2:
        /*000b*/ 	.byte	0x5f, 0x5f, 0x43, 0x55, 0x44, 0x41, 0x5f, 0x50, 0x52, 0x45, 0x43, 0x5f, 0x53, 0x51, 0x52, 0x54
        /*001b*/ 	.byte	0x00
.L_1:


//--------------------- .nv.constant0.triton_poi_fused__native_batch_norm_legit_no_training_add_relu_25 --------------------------
	.section	.nv.constant0.triton_poi_fused__native_batch_norm_legit_no_training_add_relu_25,"a",@progbits
	.sectionflags	@""
	.align	4
.nv.constant0.triton_poi_fused__native_batch_norm_legit_no_training_add_relu_25:
	.zero		588
